//
// Generated by NVIDIA NVVM Compiler
//
// Compiler Build ID: CL-36424714
// Cuda compilation tools, release 13.0, V13.0.88
// Based on NVVM 20.0.0
//

.version 9.0
.target sm_100
.address_size 64

	// .globl	_Z18MatMul_CUDA_KernelPKfS0_Pfiiii

.visible .entry _Z18MatMul_CUDA_KernelPKfS0_Pfiiii(
	.param .u64 .ptr .align 1 _Z18MatMul_CUDA_KernelPKfS0_Pfiiii_param_0,
	.param .u64 .ptr .align 1 _Z18MatMul_CUDA_KernelPKfS0_Pfiiii_param_1,
	.param .u64 .ptr .align 1 _Z18MatMul_CUDA_KernelPKfS0_Pfiiii_param_2,
	.param .u32 _Z18MatMul_CUDA_KernelPKfS0_Pfiiii_param_3,
	.param .u32 _Z18MatMul_CUDA_KernelPKfS0_Pfiiii_param_4,
	.param .u32 _Z18MatMul_CUDA_KernelPKfS0_Pfiiii_param_5,
	.param .u32 _Z18MatMul_CUDA_KernelPKfS0_Pfiiii_param_6
)
{


	ret;

}


// ===== COMPILED SASS (sm_100) =====

	.target	sm_100

	.elftype	@"ET_EXEC"


//--------------------- .note.nv.tkinfo           --------------------------
	.section	.note.nv.tkinfo,"",@"SHT_NOTE"
	.sectionflags	@"SHF_NOTE_NV_TKINFO"
	.tkinfo
        /*0018*/ 	.word	0x00000002
        /*0030*/ 	.string	""
        /*0030*/ 	.string	"ptxas"
        /*0030*/ 	.string	"Cuda compilation tools, release 13.0, V13.0.88"
        /*0030*/ 	.string	"Build cuda_13.0.r13.0/compiler.36424714_0"
        /*0030*/ 	.string	"-arch sm_100 -m 64 "



//--------------------- .note.nv.cuinfo           --------------------------
	.section	.note.nv.cuinfo,"",@"SHT_NOTE"
	.sectionflags	@"SHF_NOTE_NV_CUINFO"
        /*0018*/ 	.short	0x0002
        /*001a*/ 	.short	0x0064
        /*001c*/ 	.short	0x0082
	.zero		2


//--------------------- .nv.info                  --------------------------
	.section	.nv.info,"",@"SHT_CUDA_INFO"
	.align	4


	//----- nvinfo : EIATTR_REGCOUNT
	.align		4
        /*0000*/ 	.byte	0x04, 0x2f
        /*0002*/ 	.short	(.L_1 - .L_0)
	.align		4
.L_0:
        /*0004*/ 	.word	index@(_Z18MatMul_CUDA_KernelPKfS0_Pfiiii)
        /*0008*/ 	.word	0x00000004


	//----- nvinfo : EIATTR_FRAME_SIZE
	.align		4
.L_1:
        /*000c*/ 	.byte	0x04, 0x11
        /*000e*/ 	.short	(.L_3 - .L_2)
	.align		4
.L_2:
        /*0010*/ 	.word	index@(_Z18MatMul_CUDA_KernelPKfS0_Pfiiii)
        /*0014*/ 	.word	0x00000000


	//----- nvinfo : EIATTR_MIN_STACK_SIZE
	.align		4
.L_3:
        /*0018*/ 	.byte	0x04, 0x12
        /*001a*/ 	.short	(.L_5 - .L_4)
	.align		4
.L_4:
        /*001c*/ 	.word	index@(_Z18MatMul_CUDA_KernelPKfS0_Pfiiii)
        /*0020*/ 	.word	0x00000000
.L_5:


//--------------------- .nv.compat                --------------------------
	.section	.nv.compat,"",@"SHT_CUDA_COMPAT_INFO"
	.align	4
        /*0000*/ 	.byte	0x02, 0x09, 0x00, 0x00, 0x02, 0x02, 0x01, 0x00, 0x02, 0x05, 0x05, 0x00, 0x03, 0x07, 0x01, 0x01
        /*0010*/ 	.byte	0x02, 0x03, 0x00, 0x00, 0x02, 0x06, 0x01, 0x00, 0x04, 0x0b, 0x08, 0x00, 0x09, 0x00, 0x00, 0x00
        /*0020*/ 	.byte	0x00, 0x00, 0x00, 0x00


//--------------------- .nv.info._Z18MatMul_CUDA_KernelPKfS0_Pfiiii --------------------------
	.section	.nv.info._Z18MatMul_CUDA_KernelPKfS0_Pfiiii,"",@"SHT_CUDA_INFO"
	.sectionflags	@""
	.align	4


	//----- nvinfo : EIATTR_CUDA_API_VERSION
	.align		4
        /*0000*/ 	.byte	0x04, 0x37
        /*0002*/ 	.short	(.L_7 - .L_6)
.L_6:
        /*0004*/ 	.word	0x00000082


	//----- nvinfo : EIATTR_KPARAM_INFO
	.align		4
.L_7:
        /*0008*/ 	.byte	0x04, 0x17
        /*000a*/ 	.short	(.L_9 - .L_8)
.L_8:
        /*000c*/ 	.word	0x00000000
        /*0010*/ 	.short	0x0006
        /*0012*/ 	.short	0x0024
        /*0014*/ 	.byte	0x00, 0xf0, 0x11, 0x00


	//----- nvinfo : EIATTR_KPARAM_INFO
	.align		4
.L_9:
        /*0018*/ 	.byte	0x04, 0x17
        /*001a*/ 	.short	(.L_11 - .L_10)
.L_10:
        /*001c*/ 	.word	0x00000000
        /*0020*/ 	.short	0x0005
        /*0022*/ 	.short	0x0020
        /*0024*/ 	.byte	0x00, 0xf0, 0x11, 0x00


	//----- nvinfo : EIATTR_KPARAM_INFO
	.align		4
.L_11:
        /*0028*/ 	.byte	0x04, 0x17
        /*002a*/ 	.short	(.L_13 - .L_12)
.L_12:
        /*002c*/ 	.word	0x00000000
        /*0030*/ 	.short	0x0004
        /*0032*/ 	.short	0x001c
        /*0034*/ 	.byte	0x00, 0xf0, 0x11, 0x00


	//----- nvinfo : EIATTR_KPARAM_INFO
	.align		4
.L_13:
        /*0038*/ 	.byte	0x04, 0x17
        /*003a*/ 	.short	(.L_15 - .L_14)
.L_14:
        /*003c*/ 	.word	0x00000000
        /*0040*/ 	.short	0x0003
        /*0042*/ 	.short	0x0018
        /*0044*/ 	.byte	0x00, 0xf0, 0x11, 0x00


	//----- nvinfo : EIATTR_KPARAM_INFO
	.align		4
.L_15:
        /*0048*/ 	.byte	0x04, 0x17
        /*004a*/ 	.short	(.L_17 - .L_16)
.L_16:
        /*004c*/ 	.word	0x00000000
        /*0050*/ 	.short	0x0002
        /*0052*/ 	.short	0x0010
        /*0054*/ 	.byte	0x00, 0xf5, 0x21, 0x00


	//----- nvinfo : EIATTR_KPARAM_INFO
	.align		4
.L_17:
        /*0058*/ 	.byte	0x04, 0x17
        /*005a*/ 	.short	(.L_19 - .L_18)
.L_18:
        /*005c*/ 	.word	0x00000000
        /*0060*/ 	.short	0x0001
        /*0062*/ 	.short	0x0008
        /*0064*/ 	.byte	0x00, 0xf5, 0x21, 0x00


	//----- nvinfo : EIATTR_KPARAM_INFO
	.align		4
.L_19:
        /*0068*/ 	.byte	0x04, 0x17
        /*006a*/ 	.short	(.L_21 - .L_20)
.L_20:
        /*006c*/ 	.word	0x00000000
        /*0070*/ 	.short	0x0000
        /*0072*/ 	.short	0x0000
        /*0074*/ 	.byte	0x00, 0xf5, 0x21, 0x00


	//----- nvinfo : EIATTR_SPARSE_MMA_MASK
	.align		4
.L_21:
        /*0078*/ 	.byte	0x03, 0x50
        /*007a*/ 	.short	0x0000


	//----- nvinfo : EIATTR_MAXREG_COUNT
	.align		4
        /*007c*/ 	.byte	0x03, 0x1b
        /*007e*/ 	.short	0x00ff


	//----- nvinfo : EIATTR_MERCURY_ISA_VERSION
	.align		4
        /*0080*/ 	.byte	0x03, 0x5f
        /*0082*/ 	.short	0x0101


	//----- nvinfo : EIATTR_VRC_CTA_INIT_COUNT
	.align		4
        /*0084*/ 	.byte	0x02, 0x4a
	.zero		1
	.zero		1


	//----- nvinfo : EIATTR_EXIT_INSTR_OFFSETS
	.align		4
        /*0088*/ 	.byte	0x04, 0x1c
        /*008a*/ 	.short	(.L_23 - .L_22)


	//   ....[0]....
.L_22:
        /*008c*/ 	.word	0x00000010


	//----- nvinfo : EIATTR_CBANK_PARAM_SIZE
	.align		4
.L_23:
        /*0090*/ 	.byte	0x03, 0x19
        /*0092*/ 	.short	0x0028


	//----- nvinfo : EIATTR_PARAM_CBANK
	.align		4
        /*0094*/ 	.byte	0x04, 0x0a
        /*0096*/ 	.short	(.L_25 - .L_24)
	.align		4
.L_24:
        /*0098*/ 	.word	index@(.nv.constant0._Z18MatMul_CUDA_KernelPKfS0_Pfiiii)
        /*009c*/ 	.short	0x0380
        /*009e*/ 	.short	0x0028


	//----- nvinfo : EIATTR_SW_WAR
	.align		4
.L_25:
        /*00a0*/ 	.byte	0x04, 0x36
        /*00a2*/ 	.short	(.L_27 - .L_26)
.L_26:
        /*00a4*/ 	.word	0x00000008
.L_27:


//--------------------- .nv.callgraph             --------------------------
	.section	.nv.callgraph,"",@"SHT_CUDA_CALLGRAPH"
	.align	4
	.sectionentsize	8
	.align		4
        /*0000*/ 	.word	0x00000000
	.align		4
        /*0004*/ 	.word	0xffffffff
	.align		4
        /*0008*/ 	.word	0x00000000
	.align		4
        /*000c*/ 	.word	0xfffffffe
	.align		4
        /*0010*/ 	.word	0x00000000
	.align		4
        /*0014*/ 	.word	0xfffffffd
	.align		4
        /*0018*/ 	.word	0x00000000
	.align		4
        /*001c*/ 	.word	0xfffffffc


//--------------------- .text._Z18MatMul_CUDA_KernelPKfS0_Pfiiii --------------------------
	.section	.text._Z18MatMul_CUDA_KernelPKfS0_Pfiiii,"ax",@progbits
	.align	128
        .global         _Z18MatMul_CUDA_KernelPKfS0_Pfiiii
        .type           _Z18MatMul_CUDA_KernelPKfS0_Pfiiii,@function
        .size           _Z18MatMul_CUDA_KernelPKfS0_Pfiiii,(.L_x_1 - _Z18MatMul_CUDA_KernelPKfS0_Pfiiii)
        .other          _Z18MatMul_CUDA_KernelPKfS0_Pfiiii,@"STO_CUDA_ENTRY STV_DEFAULT"
_Z18MatMul_CUDA_KernelPKfS0_Pfiiii:
.text._Z18MatMul_CUDA_KernelPKfS0_Pfiiii:
[----:B------:R-:W-:Y:S01]  /*0000*/  LDC R1, c[0x0][0x37c] ;  /* 0x0000df00ff017b82 */ /* 0x000fe20000000800 */
[----:B------:R-:W-:Y:S05]  /*0010*/  EXIT ;  /* 0x000000000000794d */ /* 0x000fea0003800000 */
.L_x_0:
[----:B------:R-:W-:-:S00]  /*0020*/  BRA `(.L_x_0) ;  /* 0xfffffffc00fc7947 */ /* 0x000fc0000383ffff */
[----:B------:R-:W-:-:S00]  /*0030*/  NOP ;  /* 0x0000000000007918 */ /* 0x000fc00000000000 */
        /* <DEDUP_REMOVED lines=12> */
.L_x_1:


//--------------------- .nv.shared.reserved.0     --------------------------
	.section	.nv.shared.reserved.0,"aw",@nobits
	.weak		__nv_reservedSMEM_offset_0_alias
	.size		__nv_reservedSMEM_offset_0_alias, 0, 64
	.other		__nv_reservedSMEM_offset_0_alias,@"STO_CUDA_RESERVED_SHARED STV_DEFAULT"
__nv_reservedSMEM_offset_0_alias:
	.zero		0
	.zero		64


//--------------------- .nv.constant0._Z18MatMul_CUDA_KernelPKfS0_Pfiiii --------------------------
	.section	.nv.constant0._Z18MatMul_CUDA_KernelPKfS0_Pfiiii,"a",@progbits
	.sectionflags	@""
	.align	4
.nv.constant0._Z18MatMul_CUDA_KernelPKfS0_Pfiiii:
	.zero		936


//--------------------- SYMBOLS --------------------------

	.type		.nv.reservedSmem.offset0,@object
	.size		.nv.reservedSmem.offset0,0x4
